	.headerflags	@"EF_CUDA_TEXMODE_UNIFIED EF_CUDA_64BIT_ADDRESS EF_CUDA_ACCELERATORS EF_CUDA_SM90 EF_CUDA_VIRTUAL_SM(EF_CUDA_SM90)"
	.elftype	@"ET_EXEC"


//--------------------- .nv.info                  --------------------------
	.section	.nv.info,"",@"SHT_CUDA_INFO"
	.align	4


	//----- nvinfo : EIATTR_REGCOUNT
	.align		4
        /*0000*/ 	.byte	0x04, 0x2f
        /*0002*/ 	.short	(.L_1 - .L_0)
	.align		4
.L_0:
        /*0004*/ 	.word	index@(triton_poi_fused_constant_pad_nd_7)
        /*0008*/ 	.word	0x00000018


	//----- nvinfo : EIATTR_MIN_STACK_SIZE
	.align		4
.L_1:
        /*000c*/ 	.byte	0x04, 0x12
        /*000e*/ 	.short	(.L_3 - .L_2)
	.align		4
.L_2:
        /*0010*/ 	.word	index@(triton_poi_fused_constant_pad_nd_7)
        /*0014*/ 	.word	0x00000000


	//----- nvinfo : EIATTR_FRAME_SIZE
	.align		4
.L_3:
        /*0018*/ 	.byte	0x04, 0x11
        /*001a*/ 	.short	(.L_5 - .L_4)
	.align		4
.L_4:
        /*001c*/ 	.word	index@(triton_poi_fused_constant_pad_nd_7)
        /*0020*/ 	.word	0x00000000


	//----- nvinfo : EIATTR_MIN_STACK_SIZE
	.align		4
.L_5:
        /*0024*/ 	.byte	0x04, 0x12
        /*0026*/ 	.short	(.L_7 - .L_6)
	.align		4
.L_6:
        /*0028*/ 	.word	index@(triton_poi_fused_constant_pad_nd_7)
        /*002c*/ 	.word	0x00000000
.L_7:


//--------------------- .nv.info.triton_poi_fused_constant_pad_nd_7 --------------------------
	.section	.nv.info.triton_poi_fused_constant_pad_nd_7,"",@"SHT_CUDA_INFO"
	.sectionflags	@""
	.align	4


	//----- nvinfo : EIATTR_CUDA_API_VERSION
	.align		4
        /*0000*/ 	.byte	0x04, 0x37
        /*0002*/ 	.short	(.L_9 - .L_8)
.L_8:
        /*0004*/ 	.word	0x0000007c


	//----- nvinfo : EIATTR_KPARAM_INFO
	.align		4
.L_9:
        /*0008*/ 	.byte	0x04, 0x17
        /*000a*/ 	.short	(.L_11 - .L_10)
.L_10:
        /*000c*/ 	.word	0x00000000
        /*0010*/ 	.short	0x0003
        /*0012*/ 	.short	0x0014
        /*0014*/ 	.byte	0x00, 0xf0, 0x11, 0x00


	//----- nvinfo : EIATTR_KPARAM_INFO
	.align		4
.L_11:
        /*0018*/ 	.byte	0x04, 0x17
        /*001a*/ 	.short	(.L_13 - .L_12)
.L_12:
        /*001c*/ 	.word	0x00000000
        /*0020*/ 	.short	0x0002
        /*0022*/ 	.short	0x0010
        /*0024*/ 	.byte	0x00, 0xf0, 0x11, 0x00


	//----- nvinfo : EIATTR_KPARAM_INFO
	.align		4
.L_13:
        /*0028*/ 	.byte	0x04, 0x17
        /*002a*/ 	.short	(.L_15 - .L_14)
.L_14:
        /*002c*/ 	.word	0x00000000
        /*0030*/ 	.short	0x0001
        /*0032*/ 	.short	0x0008
        /*0034*/ 	.byte	0x00, 0xf4, 0x21, 0x00


	//----- nvinfo : EIATTR_KPARAM_INFO
	.align		4
.L_15:
        /*0038*/ 	.byte	0x04, 0x17
        /*003a*/ 	.short	(.L_17 - .L_16)
.L_16:
        /*003c*/ 	.word	0x00000000
        /*0040*/ 	.short	0x0000
        /*0042*/ 	.short	0x0000
        /*0044*/ 	.byte	0x00, 0xf4, 0x21, 0x00


	//----- nvinfo : EIATTR_SPARSE_MMA_MASK
	.align		4
.L_17:
        /*0048*/ 	.byte	0x03, 0x50
        /*004a*/ 	.short	0x0000


	//----- nvinfo : EIATTR_MAXREG_COUNT
	.align		4
        /*004c*/ 	.byte	0x03, 0x1b
        /*004e*/ 	.short	0x00ff


	//----- nvinfo : EIATTR_EXIT_INSTR_OFFSETS
	.align		4
        /*0050*/ 	.byte	0x04, 0x1c
        /*0052*/ 	.short	(.L_19 - .L_18)


	//   ....[0]....
.L_18:
        /*0054*/ 	.word	0x000004e0


	//   ....[1]....
        /*0058*/ 	.word	0x00000500


	//----- nvinfo : EIATTR_REQNTID
	.align		4
.L_19:
        /*005c*/ 	.byte	0x04, 0x10
        /*005e*/ 	.short	(.L_21 - .L_20)
.L_20:
        /*0060*/ 	.word	0x00000080
        /*0064*/ 	.word	0x00000001
        /*0068*/ 	.word	0x00000001


	//----- nvinfo : EIATTR_CBANK_PARAM_SIZE
	.align		4
.L_21:
        /*006c*/ 	.byte	0x03, 0x19
        /*006e*/ 	.short	0x0018


	//----- nvinfo : EIATTR_PARAM_CBANK
	.align		4
        /*0070*/ 	.byte	0x04, 0x0a
        /*0072*/ 	.short	(.L_23 - .L_22)
	.align		4
.L_22:
        /*0074*/ 	.word	index@(.nv.constant0.triton_poi_fused_constant_pad_nd_7)
        /*0078*/ 	.short	0x0210
        /*007a*/ 	.short	0x0018


	//----- nvinfo : EIATTR_SW_WAR
	.align		4
.L_23:
        /*007c*/ 	.byte	0x04, 0x36
        /*007e*/ 	.short	(.L_25 - .L_24)
.L_24:
        /*0080*/ 	.word	0x00000008
.L_25:


//--------------------- .nv.callgraph             --------------------------
	.section	.nv.callgraph,"",@"SHT_CUDA_CALLGRAPH"
	.align	4
	.sectionentsize	8
	.align		4
        /*0000*/ 	.word	0x00000000
	.align		4
        /*0004*/ 	.word	0xffffffff
	.align		4
        /*0008*/ 	.word	0x00000000
	.align		4
        /*000c*/ 	.word	0xfffffffe
	.align		4
        /*0010*/ 	.word	0x00000000
	.align		4
        /*0014*/ 	.word	0xfffffffd
	.align		4
        /*0018*/ 	.word	0x00000000
	.align		4
        /*001c*/ 	.word	0xfffffffc


//--------------------- .text.triton_poi_fused_constant_pad_nd_7 --------------------------
	.section	.text.triton_poi_fused_constant_pad_nd_7,"ax",@progbits
	.align	128
        .global         triton_poi_fused_constant_pad_nd_7
        .type           triton_poi_fused_constant_pad_nd_7,@function
        .size           triton_poi_fused_constant_pad_nd_7,(.L_x_1 - triton_poi_fused_constant_pad_nd_7)
        .other          triton_poi_fused_constant_pad_nd_7,@"STO_CUDA_ENTRY STV_DEFAULT"
triton_poi_fused_constant_pad_nd_7:
.text.triton_poi_fused_constant_pad_nd_7:
[----:B------:R-:W0:Y:S01]  /*0000*/  LDC R1, c[0x0][0x28] ;  /* 0x00000a00ff017b82 */ /* 0x000e220000000800 */
[----:B------:R-:W1:Y:S07]  /*0010*/  S2R R4, SR_TID.X ;  /* 0x0000000000047919 */ /* 0x000e6e0000002100 */
[----:B------:R-:W2:Y:S01]  /*0020*/  S2UR UR4, SR_CTAID.Y ;  /* 0x00000000000479c3 */ /* 0x000ea20000002600 */
[----:B------:R-:W-:Y:S01]  /*0030*/  IMAD.MOV.U32 R10, RZ, RZ, RZ ;  /* 0x000000ffff0a7224 */ /* 0x000fe200078e00ff */
[----:B------:R-:W-:Y:S01]  /*0040*/  ULDC.64 UR6, c[0x0][0x208] ;  /* 0x0000820000067ab9 */ /* 0x000fe20000000a00 */
[----:B------:R-:W3:Y:S01]  /*0050*/  S2R R3, SR_CTAID.X ;  /* 0x0000000000037919 */ /* 0x000ee20000002500 */
[----:B--2---:R-:W-:Y:S01]  /*0060*/  USHF.L.U32 UR4, UR4, 0x4, URZ ;  /* 0x0000000404047899 */ /* 0x004fe2000800063f */
[----:B-1----:R-:W-:-:S02]  /*0070*/  LOP3.LUT R0, R4, 0x1f, RZ, 0xc0, !PT ;  /* 0x0000001f04007812 */ /* 0x002fc400078ec0ff */
[----:B------:R-:W-:-:S03]  /*0080*/  SHF.R.U32.HI R7, RZ, 0x5, R4 ;  /* 0x00000005ff077819 */ /* 0x000fc60000011604 */
[----:B---3--:R-:W-:Y:S01]  /*0090*/  IMAD R0, R3, 0x20, R0 ;  /* 0x0000002003007824 */ /* 0x008fe200078e0200 */
[----:B------:R-:W-:-:S03]  /*00a0*/  SGXT.U32 R7, R7, 0x2 ;  /* 0x000000020707781a */ /* 0x000fc60000000000 */
[----:B------:R-:W-:Y:S01]  /*00b0*/  IMAD.HI R2, R0, 0x66666667, RZ ;  /* 0x6666666700027827 */ /* 0x000fe200078e02ff */
[----:B------:R-:W-:-:S04]  /*00c0*/  LOP3.LUT R7, R7, UR4, RZ, 0xfc, !PT ;  /* 0x0000000407077c12 */ /* 0x000fc8000f8efcff */
[----:B------:R-:W-:-:S04]  /*00d0*/  SHF.R.S32.HI R3, RZ, 0x1, R2 ;  /* 0x00000001ff037819 */ /* 0x000fc80000011402 */
[----:B------:R-:W-:Y:S02]  /*00e0*/  LEA.HI R5, R2, R3, RZ, 0x1 ;  /* 0x0000000302057211 */ /* 0x000fe400078f08ff */
[----:B------:R-:W1:Y:S03]  /*00f0*/  LDC.64 R2, c[0x0][0x210] ;  /* 0x00008400ff027b82 */ /* 0x000e660000000a00 */
[----:B------:R-:W-:-:S04]  /*0100*/  IMAD R4, R5, -0x5, R0 ;  /* 0xfffffffb05047824 */ /* 0x000fc800078e0200 */
[----:B------:R-:W-:Y:S01]  /*0110*/  IMAD R6, R5, 0x4, R4 ;  /* 0x0000000405067824 */ /* 0x000fe200078e0204 */
[----:B------:R-:W-:-:S04]  /*0120*/  ISETP.GE.AND P0, PT, R4, 0x4, PT ;  /* 0x000000040400780c */ /* 0x000fc80003f06270 */
[----:B------:R-:W-:Y:S02]  /*0130*/  ISETP.LT.AND P0, PT, R0, 0x14, !P0 ;  /* 0x000000140000780c */ /* 0x000fe40004701270 */
[C---:B------:R-:W-:Y:S02]  /*0140*/  LEA R13, R7.reuse, R6, 0x4 ;  /* 0x00000006070d7211 */ /* 0x040fe400078e20ff */
[C---:B------:R-:W-:Y:S02]  /*0150*/  ISETP.LT.AND P3, PT, R7.reuse, 0xc, P0 ;  /* 0x0000000c0700780c */ /* 0x040fe40000761270 */
[C---:B------:R-:W-:Y:S02]  /*0160*/  LOP3.LUT R11, R7.reuse, 0x4, RZ, 0xfc, !PT ;  /* 0x00000004070b7812 */ /* 0x040fe400078efcff */
[----:B------:R-:W-:Y:S01]  /*0170*/  LOP3.LUT R9, R7, 0x8, RZ, 0xfc, !PT ;  /* 0x0000000807097812 */ /* 0x000fe200078efcff */
[----:B-1----:R-:W-:Y:S01]  /*0180*/  IMAD.WIDE R12, R13, 0x4, R2 ;  /* 0x000000040d0c7825 */ /* 0x002fe200078e0202 */
[----:B------:R-:W-:-:S02]  /*0190*/  ISETP.LT.AND P2, PT, R11, 0xc, P0 ;  /* 0x0000000c0b00780c */ /* 0x000fc40000741270 */
[----:B------:R-:W-:-:S05]  /*01a0*/  ISETP.LT.AND P4, PT, R9, 0xc, P0 ;  /* 0x0000000c0900780c */ /* 0x000fca0000781270 */
[----:B------:R1:W2:Y:S01]  /*01b0*/  @P3 LDG.E.EL R10, desc[UR6][R12.64] ;  /* 0x000000060c0a3981 */ /* 0x0002a2000c2e1900 */
[-C--:B------:R-:W-:Y:S01]  /*01c0*/  LEA R15, R11, R6.reuse, 0x4 ;  /* 0x000000060b0f7211 */ /* 0x080fe200078e20ff */
[----:B------:R-:W-:Y:S01]  /*01d0*/  IMAD R17, R9, 0x10, R6 ;  /* 0x0000001009117824 */ /* 0x000fe200078e0206 */
[----:B------:R-:W-:Y:S02]  /*01e0*/  CS2R R4, SRZ ;  /* 0x0000000000047805 */ /* 0x000fe4000001ff00 */
[----:B------:R-:W-:Y:S02]  /*01f0*/  LOP3.LUT R8, R7, 0xc, RZ, 0xfc, !PT ;  /* 0x0000000c07087812 */ /* 0x000fe400078efcff */
[----:B------:R-:W-:Y:S02]  /*0200*/  ISETP.GT.AND P0, PT, RZ, UR4, P0 ;  /* 0x00000004ff007c0c */ /* 0x000fe40008704270 */
[----:B------:R-:W-:Y:S01]  /*0210*/  LEA R19, R8, R6, 0x4 ;  /* 0x0000000608137211 */ /* 0x000fe200078e20ff */
[----:B-1----:R-:W-:-:S04]  /*0220*/  IMAD.WIDE R12, R15, 0x4, R2 ;  /* 0x000000040f0c7825 */ /* 0x002fc800078e0202 */
[--C-:B------:R-:W-:Y:S01]  /*0230*/  IMAD.WIDE R14, R17, 0x4, R2.reuse ;  /* 0x00000004110e7825 */ /* 0x100fe200078e0202 */
[----:B------:R1:W3:Y:S03]  /*0240*/  @P2 LDG.E.EL R4, desc[UR6][R12.64] ;  /* 0x000000060c042981 */ /* 0x0002e6000c2e1900 */
[----:B------:R-:W-:Y:S01]  /*0250*/  IMAD.MOV.U32 R6, RZ, RZ, RZ ;  /* 0x000000ffff067224 */ /* 0x000fe200078e00ff */
[----:B------:R4:W5:Y:S01]  /*0260*/  @P4 LDG.E.EL R5, desc[UR6][R14.64] ;  /* 0x000000060e054981 */ /* 0x000962000c2e1900 */
[----:B------:R-:W-:Y:S02]  /*0270*/  IMAD.WIDE R16, R19, 0x4, R2 ;  /* 0x0000000413107825 */ /* 0x000fe400078e0202 */
[----:B------:R-:W4:Y:S03]  /*0280*/  LDC.64 R2, c[0x0][0x218] ;  /* 0x00008600ff027b82 */ /* 0x000f260000000a00 */
[----:B------:R-:W5:Y:S01]  /*0290*/  @P0 LDG.E.EL R6, desc[UR6][R16.64] ;  /* 0x0000000610060981 */ /* 0x000f62000c2e1900 */
[----:B------:R-:W-:-:S04]  /*02a0*/  IMAD.HI R18, R7, 0x55555556, RZ ;  /* 0x5555555607127827 */ /* 0x000fc800078e02ff */
[----:B------:R-:W-:Y:S01]  /*02b0*/  IMAD.HI R19, R11, 0x55555556, RZ ;  /* 0x555555560b137827 */ /* 0x000fe200078e02ff */
[----:B------:R-:W-:-:S03]  /*02c0*/  ISETP.GE.AND P1, PT, R0, 0x19, PT ;  /* 0x000000190000780c */ /* 0x000fc60003f26270 */
[----:B------:R-:W-:Y:S01]  /*02d0*/  IMAD.HI R20, R9, 0x55555556, RZ ;  /* 0x5555555609147827 */ /* 0x000fe200078e02ff */
[----:B------:R-:W-:Y:S02]  /*02e0*/  LEA.HI R18, R18, R18, RZ, 0x1 ;  /* 0x0000001212127211 */ /* 0x000fe400078f08ff */
[----:B-1----:R-:W-:Y:S01]  /*02f0*/  LEA.HI R12, R19, R19, RZ, 0x1 ;  /* 0x00000013130c7211 */ /* 0x002fe200078f08ff */
[----:B------:R-:W-:Y:S01]  /*0300*/  IMAD.HI R21, R8, 0x55555556, RZ ;  /* 0x5555555608157827 */ /* 0x000fe200078e02ff */
[----:B------:R-:W-:Y:S02]  /*0310*/  LEA.HI R20, R20, R20, RZ, 0x1 ;  /* 0x0000001414147211 */ /* 0x000fe400078f08ff */
[----:B------:R-:W-:Y:S01]  /*0320*/  ISETP.LT.AND P6, PT, R7, 0xc, !P1 ;  /* 0x0000000c0700780c */ /* 0x000fe20004fc1270 */
[----:B------:R-:W-:Y:S01]  /*0330*/  IMAD R7, R18, -0x3, R7 ;  /* 0xfffffffd12077824 */ /* 0x000fe200078e0207 */
[----:B------:R-:W-:Y:S01]  /*0340*/  ISETP.LT.AND P5, PT, R11, 0xc, !P1 ;  /* 0x0000000c0b00780c */ /* 0x000fe20004fa1270 */
[----:B------:R-:W-:Y:S01]  /*0350*/  IMAD R11, R12, -0x3, R11 ;  /* 0xfffffffd0c0b7824 */ /* 0x000fe200078e020b */
[----:B------:R-:W-:Y:S01]  /*0360*/  LEA.HI R21, R21, R21, RZ, 0x1 ;  /* 0x0000001515157211 */ /* 0x000fe200078f08ff */
[----:B------:R-:W-:-:S02]  /*0370*/  IMAD R7, R0, 0x3, R7 ;  /* 0x0000000300077824 */ /* 0x000fc400078e0207 */
[----:B------:R-:W-:Y:S02]  /*0380*/  IMAD R11, R12, 0x4b, R11 ;  /* 0x0000004b0c0b7824 */ /* 0x000fe400078e020b */
[C---:B------:R-:W-:Y:S02]  /*0390*/  IMAD R8, R21.reuse, -0x3, R8 ;  /* 0xfffffffd15087824 */ /* 0x040fe400078e0208 */
[----:B------:R-:W-:Y:S02]  /*03a0*/  IMAD R7, R18, 0x4b, R7 ;  /* 0x0000004b12077824 */ /* 0x000fe400078e0207 */
[----:B------:R-:W-:Y:S02]  /*03b0*/  IMAD R11, R0, 0x3, R11 ;  /* 0x00000003000b7824 */ /* 0x000fe400078e020b */
[----:B------:R-:W-:Y:S02]  /*03c0*/  IMAD R21, R21, 0x4b, R8 ;  /* 0x0000004b15157824 */ /* 0x000fe400078e0208 */
[----:B0---4-:R-:W-:-:S04]  /*03d0*/  IMAD.WIDE R12, R11, 0x4, R2 ;  /* 0x000000040b0c7825 */ /* 0x011fc800078e0202 */
[----:B------:R-:W-:Y:S01]  /*03e0*/  IMAD R21, R0, 0x3, R21 ;  /* 0x0000000300157824 */ /* 0x000fe200078e0215 */
[----:B--2---:R-:W-:Y:S02]  /*03f0*/  SEL R10, R10, RZ, P3 ;  /* 0x000000ff0a0a7207 */ /* 0x004fe40001800000 */
[----:B------:R-:W-:Y:S01]  /*0400*/  ISETP.LT.AND P3, PT, R9, 0xc, !P1 ;  /* 0x0000000c0900780c */ /* 0x000fe20004f61270 */
[----:B------:R-:W-:Y:S01]  /*0410*/  IMAD R9, R20, -0x3, R9 ;  /* 0xfffffffd14097824 */ /* 0x000fe200078e0209 */
[----:B------:R-:W-:-:S03]  /*0420*/  ISETP.GT.AND P1, PT, RZ, UR4, !P1 ;  /* 0x00000004ff007c0c */ /* 0x000fc6000cf24270 */
[----:B------:R-:W-:-:S04]  /*0430*/  IMAD R9, R20, 0x4b, R9 ;  /* 0x0000004b14097824 */ /* 0x000fc800078e0209 */
[----:B------:R-:W-:Y:S02]  /*0440*/  IMAD R15, R0, 0x3, R9 ;  /* 0x00000003000f7824 */ /* 0x000fe400078e0209 */
[----:B------:R-:W-:Y:S01]  /*0450*/  IMAD.WIDE R8, R7, 0x4, R2 ;  /* 0x0000000407087825 */ /* 0x000fe200078e0202 */
[----:B---3--:R-:W-:-:S03]  /*0460*/  SEL R7, R4, RZ, P2 ;  /* 0x000000ff04077207 */ /* 0x008fc60001000000 */
[--C-:B------:R-:W-:Y:S01]  /*0470*/  IMAD.WIDE R14, R15, 0x4, R2.reuse ;  /* 0x000000040f0e7825 */ /* 0x100fe200078e0202 */
[----:B-----5:R-:W-:Y:S01]  /*0480*/  SEL R5, R5, RZ, P4 ;  /* 0x000000ff05057207 */ /* 0x020fe20002000000 */
[----:B------:R0:W-:Y:S04]  /*0490*/  @P6 STG.E desc[UR6][R8.64], R10 ;  /* 0x0000000a08006986 */ /* 0x0001e8000c101906 */
[----:B------:R0:W-:Y:S01]  /*04a0*/  @P5 STG.E desc[UR6][R12.64], R7 ;  /* 0x000000070c005986 */ /* 0x0001e2000c101906 */
[----:B------:R-:W-:-:S03]  /*04b0*/  IMAD.WIDE R2, R21, 0x4, R2 ;  /* 0x0000000415027825 */ /* 0x000fc600078e0202 */
[----:B------:R0:W-:Y:S01]  /*04c0*/  @P3 STG.E desc[UR6][R14.64], R5 ;  /* 0x000000050e003986 */ /* 0x0001e2000c101906 */
[----:B------:R-:W-:Y:S01]  /*04d0*/  SEL R11, R6, RZ, P0 ;  /* 0x000000ff060b7207 */ /* 0x000fe20000000000 */
[----:B0-----:R-:W-:Y:S06]  /*04e0*/  @!P1 EXIT ;  /* 0x000000000000994d */ /* 0x001fec0003800000 */
[----:B------:R-:W-:Y:S01]  /*04f0*/  STG.E desc[UR6][R2.64], R11 ;  /* 0x0000000b02007986 */ /* 0x000fe2000c101906 */
[----:B------:R-:W-:Y:S05]  /*0500*/  EXIT ;  /* 0x000000000000794d */ /* 0x000fea0003800000 */
.L_x_0:
[----:B------:R-:W-:-:S00]  /*0510*/  BRA `(.L_x_0) ;  /* 0xfffffffc00fc7947 */ /* 0x000fc0000383ffff */
[----:B------:R-:W-:-:S00]  /*0520*/  NOP ;  /* 0x0000000000007918 */ /* 0x000fc00000000000 */
        /* <DEDUP_REMOVED lines=13> */
.L_x_1:


//--------------------- .nv.constant0.triton_poi_fused_constant_pad_nd_7 --------------------------
	.section	.nv.constant0.triton_poi_fused_constant_pad_nd_7,"a",@progbits
	.sectionflags	@""
	.align	4
.nv.constant0.triton_poi_fused_constant_pad_nd_7:
	.zero		552
